//
// Generated by NVIDIA NVVM Compiler
//
// Compiler Build ID: CL-36424714
// Cuda compilation tools, release 13.0, V13.0.88
// Based on NVVM 20.0.0
//

.version 9.0
.target sm_100
.address_size 64

	// .globl	_Z15searchAlgorithmPiS_i

.visible .entry _Z15searchAlgorithmPiS_i(
	.param .u64 .ptr .align 1 _Z15searchAlgorithmPiS_i_param_0,
	.param .u64 .ptr .align 1 _Z15searchAlgorithmPiS_i_param_1,
	.param .u32 _Z15searchAlgorithmPiS_i_param_2
)
{
	.reg .pred 	%p<2>;
	.reg .b32 	%r<4>;
	.reg .b64 	%rd<7>;

	ld.param.u64 	%rd2, [_Z15searchAlgorithmPiS_i_param_0];
	ld.param.u64 	%rd1, [_Z15searchAlgorithmPiS_i_param_1];
	ld.param.u32 	%r2, [_Z15searchAlgorithmPiS_i_param_2];
	cvta.to.global.u64 	%rd3, %rd2;
	mov.u32 	%r1, %tid.x;
	mul.wide.u32 	%rd4, %r1, 4;
	add.s64 	%rd5, %rd3, %rd4;
	ld.global.u32 	%r3, [%rd5];
	setp.ne.s32 	%p1, %r3, %r2;
	@%p1 bra 	$L__BB0_2;
	cvta.to.global.u64 	%rd6, %rd1;
	st.global.u32 	[%rd6], %r1;
$L__BB0_2:
	ret;

}


// ===== COMPILED SASS (sm_100) =====

	.target	sm_100

	.elftype	@"ET_EXEC"


//--------------------- .note.nv.tkinfo           --------------------------
	.section	.note.nv.tkinfo,"",@"SHT_NOTE"
	.sectionflags	@"SHF_NOTE_NV_TKINFO"
	.tkinfo
        /*0018*/ 	.word	0x00000002
        /*0030*/ 	.string	""
        /*0030*/ 	.string	"ptxas"
        /*0030*/ 	.string	"Cuda compilation tools, release 13.0, V13.0.88"
        /*0030*/ 	.string	"Build cuda_13.0.r13.0/compiler.36424714_0"
        /*0030*/ 	.string	"-arch sm_100 -m 64 "



//--------------------- .note.nv.cuinfo           --------------------------
	.section	.note.nv.cuinfo,"",@"SHT_NOTE"
	.sectionflags	@"SHF_NOTE_NV_CUINFO"
        /*0018*/ 	.short	0x0002
        /*001a*/ 	.short	0x0064
        /*001c*/ 	.short	0x0082
	.zero		2


//--------------------- .nv.info                  --------------------------
	.section	.nv.info,"",@"SHT_CUDA_INFO"
	.align	4


	//----- nvinfo : EIATTR_REGCOUNT
	.align		4
        /*0000*/ 	.byte	0x04, 0x2f
        /*0002*/ 	.short	(.L_1 - .L_0)
	.align		4
.L_0:
        /*0004*/ 	.word	index@(_Z15searchAlgorithmPiS_i)
        /*0008*/ 	.word	0x00000008


	//----- nvinfo : EIATTR_FRAME_SIZE
	.align		4
.L_1:
        /*000c*/ 	.byte	0x04, 0x11
        /*000e*/ 	.short	(.L_3 - .L_2)
	.align		4
.L_2:
        /*0010*/ 	.word	index@(_Z15searchAlgorithmPiS_i)
        /*0014*/ 	.word	0x00000000


	//----- nvinfo : EIATTR_MIN_STACK_SIZE
	.align		4
.L_3:
        /*0018*/ 	.byte	0x04, 0x12
        /*001a*/ 	.short	(.L_5 - .L_4)
	.align		4
.L_4:
        /*001c*/ 	.word	index@(_Z15searchAlgorithmPiS_i)
        /*0020*/ 	.word	0x00000000
.L_5:


//--------------------- .nv.compat                --------------------------
	.section	.nv.compat,"",@"SHT_CUDA_COMPAT_INFO"
	.align	4
        /*0000*/ 	.byte	0x02, 0x09, 0x00, 0x00, 0x02, 0x02, 0x01, 0x00, 0x02, 0x05, 0x05, 0x00, 0x03, 0x07, 0x01, 0x01
        /*0010*/ 	.byte	0x02, 0x03, 0x00, 0x00, 0x02, 0x06, 0x01, 0x00, 0x04, 0x0b, 0x08, 0x00, 0x09, 0x00, 0x00, 0x00
        /*0020*/ 	.byte	0x00, 0x00, 0x00, 0x00


//--------------------- .nv.info._Z15searchAlgorithmPiS_i --------------------------
	.section	.nv.info._Z15searchAlgorithmPiS_i,"",@"SHT_CUDA_INFO"
	.sectionflags	@""
	.align	4


	//----- nvinfo : EIATTR_CUDA_API_VERSION
	.align		4
        /*0000*/ 	.byte	0x04, 0x37
        /*0002*/ 	.short	(.L_7 - .L_6)
.L_6:
        /*0004*/ 	.word	0x00000082


	//----- nvinfo : EIATTR_KPARAM_INFO
	.align		4
.L_7:
        /*0008*/ 	.byte	0x04, 0x17
        /*000a*/ 	.short	(.L_9 - .L_8)
.L_8:
        /*000c*/ 	.word	0x00000000
        /*0010*/ 	.short	0x0002
        /*0012*/ 	.short	0x0010
        /*0014*/ 	.byte	0x00, 0xf0, 0x11, 0x00


	//----- nvinfo : EIATTR_KPARAM_INFO
	.align		4
.L_9:
        /*0018*/ 	.byte	0x04, 0x17
        /*001a*/ 	.short	(.L_11 - .L_10)
.L_10:
        /*001c*/ 	.word	0x00000000
        /*0020*/ 	.short	0x0001
        /*0022*/ 	.short	0x0008
        /*0024*/ 	.byte	0x00, 0xf5, 0x21, 0x00


	//----- nvinfo : EIATTR_KPARAM_INFO
	.align		4
.L_11:
        /*0028*/ 	.byte	0x04, 0x17
        /*002a*/ 	.short	(.L_13 - .L_12)
.L_12:
        /*002c*/ 	.word	0x00000000
        /*0030*/ 	.short	0x0000
        /*0032*/ 	.short	0x0000
        /*0034*/ 	.byte	0x00, 0xf5, 0x21, 0x00


	//----- nvinfo : EIATTR_SPARSE_MMA_MASK
	.align		4
.L_13:
        /*0038*/ 	.byte	0x03, 0x50
        /*003a*/ 	.short	0x0000


	//----- nvinfo : EIATTR_MAXREG_COUNT
	.align		4
        /*003c*/ 	.byte	0x03, 0x1b
        /*003e*/ 	.short	0x00ff


	//----- nvinfo : EIATTR_MERCURY_ISA_VERSION
	.align		4
        /*0040*/ 	.byte	0x03, 0x5f
        /*0042*/ 	.short	0x0101


	//----- nvinfo : EIATTR_VRC_CTA_INIT_COUNT
	.align		4
        /*0044*/ 	.byte	0x02, 0x4a
	.zero		1
	.zero		1


	//----- nvinfo : EIATTR_EXIT_INSTR_OFFSETS
	.align		4
        /*0048*/ 	.byte	0x04, 0x1c
        /*004a*/ 	.short	(.L_15 - .L_14)


	//   ....[0]....
.L_14:
        /*004c*/ 	.word	0x00000080


	//   ....[1]....
        /*0050*/ 	.word	0x000000b0


	//----- nvinfo : EIATTR_CBANK_PARAM_SIZE
	.align		4
.L_15:
        /*0054*/ 	.byte	0x03, 0x19
        /*0056*/ 	.short	0x0014


	//----- nvinfo : EIATTR_PARAM_CBANK
	.align		4
        /*0058*/ 	.byte	0x04, 0x0a
        /*005a*/ 	.short	(.L_17 - .L_16)
	.align		4
.L_16:
        /*005c*/ 	.word	index@(.nv.constant0._Z15searchAlgorithmPiS_i)
        /*0060*/ 	.short	0x0380
        /*0062*/ 	.short	0x0014


	//----- nvinfo : EIATTR_SW_WAR
	.align		4
.L_17:
        /*0064*/ 	.byte	0x04, 0x36
        /*0066*/ 	.short	(.L_19 - .L_18)
.L_18:
        /*0068*/ 	.word	0x00000008
.L_19:


//--------------------- .nv.callgraph             --------------------------
	.section	.nv.callgraph,"",@"SHT_CUDA_CALLGRAPH"
	.align	4
	.sectionentsize	8
	.align		4
        /*0000*/ 	.word	0x00000000
	.align		4
        /*0004*/ 	.word	0xffffffff
	.align		4
        /*0008*/ 	.word	0x00000000
	.align		4
        /*000c*/ 	.word	0xfffffffe
	.align		4
        /*0010*/ 	.word	0x00000000
	.align		4
        /*0014*/ 	.word	0xfffffffd
	.align		4
        /*0018*/ 	.word	0x00000000
	.align		4
        /*001c*/ 	.word	0xfffffffc


//--------------------- .text._Z15searchAlgorithmPiS_i --------------------------
	.section	.text._Z15searchAlgorithmPiS_i,"ax",@progbits
	.align	128
        .global         _Z15searchAlgorithmPiS_i
        .type           _Z15searchAlgorithmPiS_i,@function
        .size           _Z15searchAlgorithmPiS_i,(.L_x_1 - _Z15searchAlgorithmPiS_i)
        .other          _Z15searchAlgorithmPiS_i,@"STO_CUDA_ENTRY STV_DEFAULT"
_Z15searchAlgorithmPiS_i:
.text._Z15searchAlgorithmPiS_i:
[----:B------:R-:W-:Y:S01]  /*0000*/  LDC R1, c[0x0][0x37c] ;  /* 0x0000df00ff017b82 */ /* 0x000fe20000000800 */
[----:B------:R-:W0:Y:S07]  /*0010*/  S2R R5, SR_TID.X ;  /* 0x0000000000057919 */ /* 0x000e2e0000002100 */
[----:B------:R-:W0:Y:S01]  /*0020*/  LDC.64 R2, c[0x0][0x380] ;  /* 0x0000e000ff027b82 */ /* 0x000e220000000a00 */
[----:B------:R-:W1:Y:S01]  /*0030*/  LDCU.64 UR4, c[0x0][0x358] ;  /* 0x00006b00ff0477ac */ /* 0x000e620008000a00 */
[----:B------:R-:W2:Y:S01]  /*0040*/  LDCU UR6, c[0x0][0x390] ;  /* 0x00007200ff0677ac */ /* 0x000ea20008000800 */
[----:B0-----:R-:W-:-:S06]  /*0050*/  IMAD.WIDE.U32 R2, R5, 0x4, R2 ;  /* 0x0000000405027825 */ /* 0x001fcc00078e0002 */
[----:B-1----:R-:W2:Y:S02]  /*0060*/  LDG.E R2, desc[UR4][R2.64] ;  /* 0x0000000402027981 */ /* 0x002ea4000c1e1900 */
[----:B--2---:R-:W-:-:S13]  /*0070*/  ISETP.NE.AND P0, PT, R2, UR6, PT ;  /* 0x0000000602007c0c */ /* 0x004fda000bf05270 */
[----:B------:R-:W-:Y:S05]  /*0080*/  @P0 EXIT ;  /* 0x000000000000094d */ /* 0x000fea0003800000 */
[----:B------:R-:W0:Y:S02]  /*0090*/  LDC.64 R2, c[0x0][0x388] ;  /* 0x0000e200ff027b82 */ /* 0x000e240000000a00 */
[----:B0-----:R-:W-:Y:S01]  /*00a0*/  STG.E desc[UR4][R2.64], R5 ;  /* 0x0000000502007986 */ /* 0x001fe2000c101904 */
[----:B------:R-:W-:Y:S05]  /*00b0*/  EXIT ;  /* 0x000000000000794d */ /* 0x000fea0003800000 */
.L_x_0:
[----:B------:R-:W-:-:S00]  /*00c0*/  BRA `(.L_x_0) ;  /* 0xfffffffc00fc7947 */ /* 0x000fc0000383ffff */
[----:B------:R-:W-:-:S00]  /*00d0*/  NOP ;  /* 0x0000000000007918 */ /* 0x000fc00000000000 */
        /* <DEDUP_REMOVED lines=10> */
.L_x_1:


//--------------------- .nv.shared.reserved.0     --------------------------
	.section	.nv.shared.reserved.0,"aw",@nobits
	.weak		__nv_reservedSMEM_offset_0_alias
	.size		__nv_reservedSMEM_offset_0_alias, 0, 64
	.other		__nv_reservedSMEM_offset_0_alias,@"STO_CUDA_RESERVED_SHARED STV_DEFAULT"
__nv_reservedSMEM_offset_0_alias:
	.zero		0
	.zero		64


//--------------------- .nv.constant0._Z15searchAlgorithmPiS_i --------------------------
	.section	.nv.constant0._Z15searchAlgorithmPiS_i,"a",@progbits
	.sectionflags	@""
	.align	4
.nv.constant0._Z15searchAlgorithmPiS_i:
	.zero		916


//--------------------- SYMBOLS --------------------------

	.type		.nv.reservedSmem.offset0,@object
	.size		.nv.reservedSmem.offset0,0x4
